//
// Generated by NVIDIA NVVM Compiler
//
// Compiler Build ID: CL-36424714
// Cuda compilation tools, release 13.0, V13.0.88
// Based on NVVM 20.0.0
//

.version 9.0
.target sm_100
.address_size 64

	// .globl	_Z22complicatedCalculation16Coefficients_AOS

.visible .entry _Z22complicatedCalculation16Coefficients_AOS(
	.param .align 8 .b8 _Z22complicatedCalculation16Coefficients_AOS_param_0[64]
)
{
	.reg .b32 	%r<18>;
	.reg .b64 	%rd<26>;

	ld.param.u64 	%rd1, [_Z22complicatedCalculation16Coefficients_AOS_param_0+56];
	ld.param.u64 	%rd2, [_Z22complicatedCalculation16Coefficients_AOS_param_0+48];
	ld.param.u64 	%rd3, [_Z22complicatedCalculation16Coefficients_AOS_param_0+40];
	ld.param.u64 	%rd4, [_Z22complicatedCalculation16Coefficients_AOS_param_0+32];
	ld.param.u64 	%rd5, [_Z22complicatedCalculation16Coefficients_AOS_param_0+24];
	ld.param.u64 	%rd6, [_Z22complicatedCalculation16Coefficients_AOS_param_0+16];
	ld.param.u64 	%rd7, [_Z22complicatedCalculation16Coefficients_AOS_param_0+8];
	ld.param.u64 	%rd8, [_Z22complicatedCalculation16Coefficients_AOS_param_0];
	cvta.to.global.u64 	%rd9, %rd8;
	cvta.to.global.u64 	%rd10, %rd7;
	cvta.to.global.u64 	%rd11, %rd6;
	cvta.to.global.u64 	%rd12, %rd5;
	cvta.to.global.u64 	%rd13, %rd4;
	cvta.to.global.u64 	%rd14, %rd3;
	cvta.to.global.u64 	%rd15, %rd2;
	cvta.to.global.u64 	%rd16, %rd1;
	mov.u32 	%r1, %ctaid.x;
	mov.u32 	%r2, %ntid.x;
	mov.u32 	%r3, %tid.x;
	mad.lo.s32 	%r4, %r1, %r2, %r3;
	mul.wide.s32 	%rd17, %r4, 4;
	add.s64 	%rd18, %rd9, %rd17;
	ld.global.u32 	%r5, [%rd18];
	add.s64 	%rd19, %rd11, %rd17;
	ld.global.u32 	%r6, [%rd19];
	add.s32 	%r7, %r6, %r5;
	add.s64 	%rd20, %rd10, %rd17;
	ld.global.u32 	%r8, [%rd20];
	add.s32 	%r9, %r7, %r8;
	add.s64 	%rd21, %rd14, %rd17;
	ld.global.u32 	%r10, [%rd21];
	div.s32 	%r11, %r9, %r10;
	add.s64 	%rd22, %rd12, %rd17;
	ld.global.u32 	%r12, [%rd22];
	add.s64 	%rd23, %rd13, %rd17;
	ld.global.u32 	%r13, [%rd23];
	mul.lo.s32 	%r14, %r13, %r12;
	add.s64 	%rd24, %rd15, %rd17;
	ld.global.u32 	%r15, [%rd24];
	div.s32 	%r16, %r14, %r15;
	mul.lo.s32 	%r17, %r16, %r11;
	add.s64 	%rd25, %rd16, %rd17;
	st.global.u32 	[%rd25], %r17;
	ret;

}


// ===== COMPILED SASS (sm_100) =====

	.target	sm_100

	.elftype	@"ET_EXEC"


//--------------------- .note.nv.tkinfo           --------------------------
	.section	.note.nv.tkinfo,"",@"SHT_NOTE"
	.sectionflags	@"SHF_NOTE_NV_TKINFO"
	.tkinfo
        /*0018*/ 	.word	0x00000002
        /*0030*/ 	.string	""
        /*0030*/ 	.string	"ptxas"
        /*0030*/ 	.string	"Cuda compilation tools, release 13.0, V13.0.88"
        /*0030*/ 	.string	"Build cuda_13.0.r13.0/compiler.36424714_0"
        /*0030*/ 	.string	"-arch sm_100 -m 64 "



//--------------------- .note.nv.cuinfo           --------------------------
	.section	.note.nv.cuinfo,"",@"SHT_NOTE"
	.sectionflags	@"SHF_NOTE_NV_CUINFO"
        /*0018*/ 	.short	0x0002
        /*001a*/ 	.short	0x0064
        /*001c*/ 	.short	0x0082
	.zero		2


//--------------------- .nv.info                  --------------------------
	.section	.nv.info,"",@"SHT_CUDA_INFO"
	.align	4


	//----- nvinfo : EIATTR_REGCOUNT
	.align		4
        /*0000*/ 	.byte	0x04, 0x2f
        /*0002*/ 	.short	(.L_1 - .L_0)
	.align		4
.L_0:
        /*0004*/ 	.word	index@(_Z22complicatedCalculation16Coefficients_AOS)
        /*0008*/ 	.word	0x00000015


	//----- nvinfo : EIATTR_FRAME_SIZE
	.align		4
.L_1:
        /*000c*/ 	.byte	0x04, 0x11
        /*000e*/ 	.short	(.L_3 - .L_2)
	.align		4
.L_2:
        /*0010*/ 	.word	index@(_Z22complicatedCalculation16Coefficients_AOS)
        /*0014*/ 	.word	0x00000000


	//----- nvinfo : EIATTR_MIN_STACK_SIZE
	.align		4
.L_3:
        /*0018*/ 	.byte	0x04, 0x12
        /*001a*/ 	.short	(.L_5 - .L_4)
	.align		4
.L_4:
        /*001c*/ 	.word	index@(_Z22complicatedCalculation16Coefficients_AOS)
        /*0020*/ 	.word	0x00000000
.L_5:


//--------------------- .nv.compat                --------------------------
	.section	.nv.compat,"",@"SHT_CUDA_COMPAT_INFO"
	.align	4
        /*0000*/ 	.byte	0x02, 0x09, 0x00, 0x00, 0x02, 0x02, 0x01, 0x00, 0x02, 0x05, 0x05, 0x00, 0x03, 0x07, 0x01, 0x01
        /*0010*/ 	.byte	0x02, 0x03, 0x00, 0x00, 0x02, 0x06, 0x01, 0x00, 0x04, 0x0b, 0x08, 0x00, 0x09, 0x00, 0x00, 0x00
        /*0020*/ 	.byte	0x00, 0x00, 0x00, 0x00


//--------------------- .nv.info._Z22complicatedCalculation16Coefficients_AOS --------------------------
	.section	.nv.info._Z22complicatedCalculation16Coefficients_AOS,"",@"SHT_CUDA_INFO"
	.sectionflags	@""
	.align	4


	//----- nvinfo : EIATTR_CUDA_API_VERSION
	.align		4
        /*0000*/ 	.byte	0x04, 0x37
        /*0002*/ 	.short	(.L_7 - .L_6)
.L_6:
        /*0004*/ 	.word	0x00000082


	//----- nvinfo : EIATTR_KPARAM_INFO
	.align		4
.L_7:
        /*0008*/ 	.byte	0x04, 0x17
        /*000a*/ 	.short	(.L_9 - .L_8)
.L_8:
        /*000c*/ 	.word	0x00000000
        /*0010*/ 	.short	0x0000
        /*0012*/ 	.short	0x0000
        /*0014*/ 	.byte	0x00, 0xf0, 0x01, 0x01


	//----- nvinfo : EIATTR_SPARSE_MMA_MASK
	.align		4
.L_9:
        /*0018*/ 	.byte	0x03, 0x50
        /*001a*/ 	.short	0x0000


	//----- nvinfo : EIATTR_MAXREG_COUNT
	.align		4
        /*001c*/ 	.byte	0x03, 0x1b
        /*001e*/ 	.short	0x00ff


	//----- nvinfo : EIATTR_MERCURY_ISA_VERSION
	.align		4
        /*0020*/ 	.byte	0x03, 0x5f
        /*0022*/ 	.short	0x0101


	//----- nvinfo : EIATTR_VRC_CTA_INIT_COUNT
	.align		4
        /*0024*/ 	.byte	0x02, 0x4a
	.zero		1
	.zero		1


	//----- nvinfo : EIATTR_EXIT_INSTR_OFFSETS
	.align		4
        /*0028*/ 	.byte	0x04, 0x1c
        /*002a*/ 	.short	(.L_11 - .L_10)


	//   ....[0]....
.L_10:
        /*002c*/ 	.word	0x00000510


	//----- nvinfo : EIATTR_CBANK_PARAM_SIZE
	.align		4
.L_11:
        /*0030*/ 	.byte	0x03, 0x19
        /*0032*/ 	.short	0x0040


	//----- nvinfo : EIATTR_PARAM_CBANK
	.align		4
        /*0034*/ 	.byte	0x04, 0x0a
        /*0036*/ 	.short	(.L_13 - .L_12)
	.align		4
.L_12:
        /*0038*/ 	.word	index@(.nv.constant0._Z22complicatedCalculation16Coefficients_AOS)
        /*003c*/ 	.short	0x0380
        /*003e*/ 	.short	0x0040


	//----- nvinfo : EIATTR_SW_WAR
	.align		4
.L_13:
        /*0040*/ 	.byte	0x04, 0x36
        /*0042*/ 	.short	(.L_15 - .L_14)
.L_14:
        /*0044*/ 	.word	0x00000008
.L_15:


//--------------------- .nv.callgraph             --------------------------
	.section	.nv.callgraph,"",@"SHT_CUDA_CALLGRAPH"
	.align	4
	.sectionentsize	8
	.align		4
        /*0000*/ 	.word	0x00000000
	.align		4
        /*0004*/ 	.word	0xffffffff
	.align		4
        /*0008*/ 	.word	0x00000000
	.align		4
        /*000c*/ 	.word	0xfffffffe
	.align		4
        /*0010*/ 	.word	0x00000000
	.align		4
        /*0014*/ 	.word	0xfffffffd
	.align		4
        /*0018*/ 	.word	0x00000000
	.align		4
        /*001c*/ 	.word	0xfffffffc


//--------------------- .text._Z22complicatedCalculation16Coefficients_AOS --------------------------
	.section	.text._Z22complicatedCalculation16Coefficients_AOS,"ax",@progbits
	.align	128
        .global         _Z22complicatedCalculation16Coefficients_AOS
        .type           _Z22complicatedCalculation16Coefficients_AOS,@function
        .size           _Z22complicatedCalculation16Coefficients_AOS,(.L_x_1 - _Z22complicatedCalculation16Coefficients_AOS)
        .other          _Z22complicatedCalculation16Coefficients_AOS,@"STO_CUDA_ENTRY STV_DEFAULT"
_Z22complicatedCalculation16Coefficients_AOS:
.text._Z22complicatedCalculation16Coefficients_AOS:
[----:B------:R-:W-:Y:S01]  /*0000*/  LDC R1, c[0x0][0x37c] ;  /* 0x0000df00ff017b82 */ /* 0x000fe20000000800 */
[----:B------:R-:W0:Y:S07]  /*0010*/  S2R R3, SR_TID.X ;  /* 0x0000000000037919 */ /* 0x000e2e0000002100 */
[----:B------:R-:W0:Y:S01]  /*0020*/  S2UR UR6, SR_CTAID.X ;  /* 0x00000000000679c3 */ /* 0x000e220000002500 */
[----:B------:R-:W1:Y:S07]  /*0030*/  LDCU.64 UR4, c[0x0][0x358] ;  /* 0x00006b00ff0477ac */ /* 0x000e6e0008000a00 */
[----:B------:R-:W0:Y:S08]  /*0040*/  LDC R0, c[0x0][0x360] ;  /* 0x0000d800ff007b82 */ /* 0x000e300000000800 */
[----:B------:R-:W2:Y:S08]  /*0050*/  LDC.64 R8, c[0x0][0x3a8] ;  /* 0x0000ea00ff087b82 */ /* 0x000eb00000000a00 */
[----:B------:R-:W3:Y:S01]  /*0060*/  LDC.64 R10, c[0x0][0x3b0] ;  /* 0x0000ec00ff0a7b82 */ /* 0x000ee20000000a00 */
[----:B0-----:R-:W-:-:S07]  /*0070*/  IMAD R0, R0, UR6, R3 ;  /* 0x0000000600007c24 */ /* 0x001fce000f8e0203 */
[----:B------:R-:W0:Y:S01]  /*0080*/  LDC.64 R4, c[0x0][0x380] ;  /* 0x0000e000ff047b82 */ /* 0x000e220000000a00 */
[----:B--2---:R-:W-:-:S07]  /*0090*/  IMAD.WIDE R8, R0, 0x4, R8 ;  /* 0x0000000400087825 */ /* 0x004fce00078e0208 */
[----:B------:R-:W2:Y:S01]  /*00a0*/  LDC.64 R6, c[0x0][0x388] ;  /* 0x0000e200ff067b82 */ /* 0x000ea20000000a00 */
[----:B-1----:R-:W4:Y:S01]  /*00b0*/  LDG.E R2, desc[UR4][R8.64] ;  /* 0x0000000408027981 */ /* 0x002f22000c1e1900 */
[----:B---3--:R-:W-:-:S06]  /*00c0*/  IMAD.WIDE R10, R0, 0x4, R10 ;  /* 0x00000004000a7825 */ /* 0x008fcc00078e020a */
[----:B------:R-:W1:Y:S01]  /*00d0*/  LDC.64 R14, c[0x0][0x390] ;  /* 0x0000e400ff0e7b82 */ /* 0x000e620000000a00 */
[----:B------:R-:W3:Y:S07]  /*00e0*/  LDG.E R3, desc[UR4][R10.64] ;  /* 0x000000040a037981 */ /* 0x000eee000c1e1900 */
[----:B------:R-:W5:Y:S08]  /*00f0*/  LDC.64 R12, c[0x0][0x3a0] ;  /* 0x0000e800ff0c7b82 */ /* 0x000f700000000a00 */
[----:B------:R-:W5:Y:S01]  /*0100*/  LDC.64 R16, c[0x0][0x398] ;  /* 0x0000e600ff107b82 */ /* 0x000f620000000a00 */
[----:B0-----:R-:W-:-:S04]  /*0110*/  IMAD.WIDE R4, R0, 0x4, R4 ;  /* 0x0000000400047825 */ /* 0x001fc800078e0204 */
[C---:B--2---:R-:W-:Y:S02]  /*0120*/  IMAD.WIDE R6, R0.reuse, 0x4, R6 ;  /* 0x0000000400067825 */ /* 0x044fe400078e0206 */
[----:B------:R-:W2:Y:S02]  /*0130*/  LDG.E R4, desc[UR4][R4.64] ;  /* 0x0000000404047981 */ /* 0x000ea4000c1e1900 */
[C---:B-1----:R-:W-:Y:S02]  /*0140*/  IMAD.WIDE R14, R0.reuse, 0x4, R14 ;  /* 0x00000004000e7825 */ /* 0x042fe400078e020e */
[----:B------:R-:W2:Y:S04]  /*0150*/  LDG.E R6, desc[UR4][R6.64] ;  /* 0x0000000406067981 */ /* 0x000ea8000c1e1900 */
[----:B------:R0:W2:Y:S01]  /*0160*/  LDG.E R9, desc[UR4][R14.64] ;  /* 0x000000040e097981 */ /* 0x0000a2000c1e1900 */
[----:B-----5:R-:W-:-:S06]  /*0170*/  IMAD.WIDE R12, R0, 0x4, R12 ;  /* 0x00000004000c7825 */ /* 0x020fcc00078e020c */
[----:B------:R1:W5:Y:S01]  /*0180*/  LDG.E R12, desc[UR4][R12.64] ;  /* 0x000000040c0c7981 */ /* 0x000362000c1e1900 */
[----:B------:R-:W-:-:S05]  /*0190*/  IMAD.WIDE R16, R0, 0x4, R16 ;  /* 0x0000000400107825 */ /* 0x000fca00078e0210 */
[----:B------:R-:W5:Y:S01]  /*01a0*/  LDG.E R11, desc[UR4][R16.64] ;  /* 0x00000004100b7981 */ /* 0x000f62000c1e1900 */
[----:B----4-:R-:W-:-:S04]  /*01b0*/  IABS R8, R2 ;  /* 0x0000000200087213 */ /* 0x010fc80000000000 */
[----:B------:R-:W4:Y:S01]  /*01c0*/  I2F.RP R18, R8 ;  /* 0x0000000800127306 */ /* 0x000f220000209400 */
[----:B---3--:R-:W-:-:S07]  /*01d0*/  IABS R10, R3 ;  /* 0x00000003000a7213 */ /* 0x008fce0000000000 */
[----:B0-----:R-:W0:Y:S08]  /*01e0*/  I2F.RP R14, R10 ;  /* 0x0000000a000e7306 */ /* 0x001e300000209400 */
[----:B----4-:R-:W3:Y:S08]  /*01f0*/  MUFU.RCP R18, R18 ;  /* 0x0000001200127308 */ /* 0x010ef00000001000 */
[----:B0-----:R-:W0:Y:S01]  /*0200*/  MUFU.RCP R14, R14 ;  /* 0x0000000e000e7308 */ /* 0x001e220000001000 */
[----:B---3--:R-:W-:-:S02]  /*0210*/  VIADD R7, R18, 0xffffffe ;  /* 0x0ffffffe12077836 */ /* 0x008fc40000000000 */
[----:B0-----:R-:W-:-:S05]  /*0220*/  VIADD R5, R14, 0xffffffe ;  /* 0x0ffffffe0e057836 */ /* 0x001fca0000000000 */
[----:B------:R-:W1:Y:S08]  /*0230*/  F2I.FTZ.U32.TRUNC.NTZ R7, R7 ;  /* 0x0000000700077305 */ /* 0x000e70000021f000 */
[----:B------:R-:W0:Y:S01]  /*0240*/  F2I.FTZ.U32.TRUNC.NTZ R5, R5 ;  /* 0x0000000500057305 */ /* 0x000e22000021f000 */
[----:B--2---:R-:W-:Y:S01]  /*0250*/  IADD3 R9, PT, PT, R6, R9, R4 ;  /* 0x0000000906097210 */ /* 0x004fe20007ffe004 */
[----:B------:R-:W-:Y:S01]  /*0260*/  HFMA2 R6, -RZ, RZ, 0, 0 ;  /* 0x00000000ff067431 */ /* 0x000fe200000001ff */
[----:B-1----:R-:W-:Y:S01]  /*0270*/  IADD3 R13, PT, PT, RZ, -R7, RZ ;  /* 0x80000007ff0d7210 */ /* 0x002fe20007ffe0ff */
[----:B------:R-:W-:-:S02]  /*0280*/  IMAD.MOV.U32 R4, RZ, RZ, RZ ;  /* 0x000000ffff047224 */ /* 0x000fc400078e00ff */
[----:B-----5:R-:W-:Y:S02]  /*0290*/  IMAD R12, R11, R12, RZ ;  /* 0x0000000c0b0c7224 */ /* 0x020fe400078e02ff */
[----:B0-----:R-:W-:Y:S02]  /*02a0*/  IMAD.MOV R15, RZ, RZ, -R5 ;  /* 0x000000ffff0f7224 */ /* 0x001fe400078e0a05 */
[----:B------:R-:W-:Y:S02]  /*02b0*/  IMAD R13, R13, R8, RZ ;  /* 0x000000080d0d7224 */ /* 0x000fe400078e02ff */
[----:B------:R-:W-:Y:S02]  /*02c0*/  IMAD R15, R15, R10, RZ ;  /* 0x0000000a0f0f7224 */ /* 0x000fe400078e02ff */
[----:B------:R-:W-:Y:S01]  /*02d0*/  IMAD.HI.U32 R6, R7, R13, R6 ;  /* 0x0000000d07067227 */ /* 0x000fe200078e0006 */
[----:B------:R-:W-:-:S03]  /*02e0*/  IABS R7, R2 ;  /* 0x0000000200077213 */ /* 0x000fc60000000000 */
[----:B------:R-:W-:Y:S01]  /*02f0*/  IMAD.HI.U32 R4, R5, R15, R4 ;  /* 0x0000000f05047227 */ /* 0x000fe200078e0004 */
[----:B------:R-:W-:Y:S02]  /*0300*/  IABS R5, R9 ;  /* 0x0000000900057213 */ /* 0x000fe40000000000 */
[----:B------:R-:W-:Y:S02]  /*0310*/  IABS R14, R3 ;  /* 0x00000003000e7213 */ /* 0x000fe40000000000 */
[----:B------:R-:W-:Y:S01]  /*0320*/  IABS R13, R12 ;  /* 0x0000000c000d7213 */ /* 0x000fe20000000000 */
[----:B------:R-:W-:Y:S01]  /*0330*/  IMAD.HI.U32 R6, R6, R5, RZ ;  /* 0x0000000506067227 */ /* 0x000fe200078e00ff */
[----:B------:R-:W-:-:S03]  /*0340*/  IADD3 R11, PT, PT, RZ, -R7, RZ ;  /* 0x80000007ff0b7210 */ /* 0x000fc60007ffe0ff */
[----:B------:R-:W-:Y:S02]  /*0350*/  IMAD.MOV R14, RZ, RZ, -R14 ;  /* 0x000000ffff0e7224 */ /* 0x000fe400078e0a0e */
[----:B------:R-:W-:-:S04]  /*0360*/  IMAD.HI.U32 R7, R4, R13, RZ ;  /* 0x0000000d04077227 */ /* 0x000fc800078e00ff */
[----:B------:R-:W-:Y:S02]  /*0370*/  IMAD R5, R6, R11, R5 ;  /* 0x0000000b06057224 */ /* 0x000fe400078e0205 */
[----:B------:R-:W-:-:S03]  /*0380*/  IMAD R11, R7, R14, R13 ;  /* 0x0000000e070b7224 */ /* 0x000fc600078e020d */
[----:B------:R-:W-:Y:S02]  /*0390*/  ISETP.GT.U32.AND P4, PT, R8, R5, PT ;  /* 0x000000050800720c */ /* 0x000fe40003f84070 */
[----:B------:R-:W-:Y:S02]  /*03a0*/  ISETP.GT.U32.AND P5, PT, R10, R11, PT ;  /* 0x0000000b0a00720c */ /* 0x000fe40003fa4070 */
[----:B------:R-:W-:Y:S02]  /*03b0*/  LOP3.LUT R9, R9, R2, RZ, 0x3c, !PT ;  /* 0x0000000209097212 */ /* 0x000fe400078e3cff */
[----:B------:R-:W-:-:S07]  /*03c0*/  LOP3.LUT R12, R12, R3, RZ, 0x3c, !PT ;  /* 0x000000030c0c7212 */ /* 0x000fce00078e3cff */
[-C--:B------:R-:W-:Y:S02]  /*03d0*/  @!P4 IADD3 R5, PT, PT, R5, -R8.reuse, RZ ;  /* 0x800000080505c210 */ /* 0x080fe40007ffe0ff */
[----:B------:R-:W-:Y:S02]  /*03e0*/  @!P5 IMAD.IADD R11, R11, 0x1, -R10 ;  /* 0x000000010b0bd824 */ /* 0x000fe400078e0a0a */
[----:B------:R-:W-:Y:S02]  /*03f0*/  ISETP.GE.U32.AND P0, PT, R5, R8, PT ;  /* 0x000000080500720c */ /* 0x000fe40003f06070 */
[----:B------:R-:W0:Y:S01]  /*0400*/  LDC.64 R4, c[0x0][0x3b8] ;  /* 0x0000ee00ff047b82 */ /* 0x000e220000000a00 */
[----:B------:R-:W-:Y:S01]  /*0410*/  ISETP.GE.U32.AND P1, PT, R11, R10, PT ;  /* 0x0000000a0b00720c */ /* 0x000fe20003f26070 */
[----:B------:R-:W-:Y:S01]  /*0420*/  @!P5 VIADD R7, R7, 0x1 ;  /* 0x000000010707d836 */ /* 0x000fe20000000000 */
[----:B------:R-:W-:Y:S02]  /*0430*/  ISETP.GE.AND P2, PT, R9, RZ, PT ;  /* 0x000000ff0900720c */ /* 0x000fe40003f46270 */
[----:B------:R-:W-:-:S02]  /*0440*/  ISETP.GE.AND P3, PT, R12, RZ, PT ;  /* 0x000000ff0c00720c */ /* 0x000fc40003f66270 */
[----:B------:R-:W-:Y:S02]  /*0450*/  @!P4 IADD3 R6, PT, PT, R6, 0x1, RZ ;  /* 0x000000010606c810 */ /* 0x000fe40007ffe0ff */
[----:B------:R-:W-:Y:S02]  /*0460*/  ISETP.NE.AND P4, PT, R2, RZ, PT ;  /* 0x000000ff0200720c */ /* 0x000fe40003f85270 */
[----:B------:R-:W-:Y:S02]  /*0470*/  ISETP.NE.AND P5, PT, R3, RZ, PT ;  /* 0x000000ff0300720c */ /* 0x000fe40003fa5270 */
[----:B------:R-:W-:Y:S01]  /*0480*/  @P0 IADD3 R6, PT, PT, R6, 0x1, RZ ;  /* 0x0000000106060810 */ /* 0x000fe20007ffe0ff */
[----:B------:R-:W-:-:S03]  /*0490*/  @P1 VIADD R7, R7, 0x1 ;  /* 0x0000000107071836 */ /* 0x000fc60000000000 */
[----:B------:R-:W-:Y:S02]  /*04a0*/  @!P2 IADD3 R6, PT, PT, -R6, RZ, RZ ;  /* 0x000000ff0606a210 */ /* 0x000fe40007ffe1ff */
[----:B------:R-:W-:-:S03]  /*04b0*/  @!P3 IADD3 R7, PT, PT, -R7, RZ, RZ ;  /* 0x000000ff0707b210 */ /* 0x000fc60007ffe1ff */
[----:B------:R-:W-:Y:S02]  /*04c0*/  @!P4 LOP3.LUT R6, RZ, R2, RZ, 0x33, !PT ;  /* 0x00000002ff06c212 */ /* 0x000fe400078e33ff */
[----:B------:R-:W-:Y:S01]  /*04d0*/  @!P5 LOP3.LUT R7, RZ, R3, RZ, 0x33, !PT ;  /* 0x00000003ff07d212 */ /* 0x000fe200078e33ff */
[----:B0-----:R-:W-:-:S04]  /*04e0*/  IMAD.WIDE R2, R0, 0x4, R4 ;  /* 0x0000000400027825 */ /* 0x001fc800078e0204 */
[----:B------:R-:W-:-:S05]  /*04f0*/  IMAD R7, R6, R7, RZ ;  /* 0x0000000706077224 */ /* 0x000fca00078e02ff */
[----:B------:R-:W-:Y:S01]  /*0500*/  STG.E desc[UR4][R2.64], R7 ;  /* 0x0000000702007986 */ /* 0x000fe2000c101904 */
[----:B------:R-:W-:Y:S05]  /*0510*/  EXIT ;  /* 0x000000000000794d */ /* 0x000fea0003800000 */
.L_x_0:
[----:B------:R-:W-:-:S00]  /*0520*/  BRA `(.L_x_0) ;  /* 0xfffffffc00fc7947 */ /* 0x000fc0000383ffff */
[----:B------:R-:W-:-:S00]  /*0530*/  NOP ;  /* 0x0000000000007918 */ /* 0x000fc00000000000 */
        /* <DEDUP_REMOVED lines=12> */
.L_x_1:


//--------------------- .nv.shared.reserved.0     --------------------------
	.section	.nv.shared.reserved.0,"aw",@nobits
	.weak		__nv_reservedSMEM_offset_0_alias
	.size		__nv_reservedSMEM_offset_0_alias, 0, 64
	.other		__nv_reservedSMEM_offset_0_alias,@"STO_CUDA_RESERVED_SHARED STV_DEFAULT"
__nv_reservedSMEM_offset_0_alias:
	.zero		0
	.zero		64


//--------------------- .nv.constant0._Z22complicatedCalculation16Coefficients_AOS --------------------------
	.section	.nv.constant0._Z22complicatedCalculation16Coefficients_AOS,"a",@progbits
	.sectionflags	@""
	.align	4
.nv.constant0._Z22complicatedCalculation16Coefficients_AOS:
	.zero		960


//--------------------- SYMBOLS --------------------------

	.type		.nv.reservedSmem.offset0,@object
	.size		.nv.reservedSmem.offset0,0x4
